//
// Generated by NVIDIA NVVM Compiler
//
// Compiler Build ID: CL-36424714
// Cuda compilation tools, release 13.0, V13.0.88
// Based on NVVM 20.0.0
//

.version 9.0
.target sm_100
.address_size 64

	// .globl	_Z4bakePP6MinuteiiS1_Pi

.visible .entry _Z4bakePP6MinuteiiS1_Pi(
	.param .u64 .ptr .align 1 _Z4bakePP6MinuteiiS1_Pi_param_0,
	.param .u32 _Z4bakePP6MinuteiiS1_Pi_param_1,
	.param .u32 _Z4bakePP6MinuteiiS1_Pi_param_2,
	.param .u64 .ptr .align 1 _Z4bakePP6MinuteiiS1_Pi_param_3,
	.param .u64 .ptr .align 1 _Z4bakePP6MinuteiiS1_Pi_param_4
)
{
	.reg .pred 	%p<6>;
	.reg .b32 	%r<14>;
	.reg .b64 	%rd<51>;
	.reg .b64 	%fd<31>;

	ld.param.u64 	%rd6, [_Z4bakePP6MinuteiiS1_Pi_param_0];
	ld.param.u32 	%r5, [_Z4bakePP6MinuteiiS1_Pi_param_1];
	ld.param.u32 	%r7, [_Z4bakePP6MinuteiiS1_Pi_param_2];
	ld.param.u64 	%rd7, [_Z4bakePP6MinuteiiS1_Pi_param_3];
	ld.param.u64 	%rd8, [_Z4bakePP6MinuteiiS1_Pi_param_4];
	cvta.to.global.u64 	%rd1, %rd6;
	cvta.to.global.u64 	%rd9, %rd7;
	cvta.to.global.u64 	%rd2, %rd8;
	mov.u32 	%r1, %tid.x;
	mov.u32 	%r2, %ctaid.x;
	add.s32 	%r8, %r7, %r2;
	mul.wide.s32 	%rd10, %r8, 8;
	add.s64 	%rd3, %rd9, %rd10;
	mov.f64 	%fd30, 0d0000000000000000;
	mov.b32 	%r13, 0;
	mul.wide.u32 	%rd14, %r1, 40;
	mul.wide.s32 	%rd26, %r5, 40;
$L__BB0_1:
	mul.wide.u32 	%rd11, %r13, 8;
	add.s64 	%rd4, %rd3, %rd11;
	ld.global.u64 	%rd12, [%rd4];
	cvta.to.global.u64 	%rd13, %rd12;
	add.s64 	%rd15, %rd13, %rd14;
	ld.global.f64 	%fd2, [%rd15+8];
	setp.neu.f64 	%p1, %fd2, 0dBFF0000000000000;
	@%p1 bra 	$L__BB0_3;
$L__BB0_2:
	mad.lo.s32 	%r11, %r2, 162, %r1;
	mul.wide.u32 	%rd49, %r11, 4;
	add.s64 	%rd50, %rd2, %rd49;
	mov.b32 	%r12, -1;
	st.global.u32 	[%rd50], %r12;
	bra.uni 	$L__BB0_8;
$L__BB0_3:
	ld.global.u64 	%rd16, [%rd3];
	cvta.to.global.u64 	%rd17, %rd16;
	add.s64 	%rd19, %rd17, %rd14;
	ld.global.f64 	%fd3, [%rd19+8];
	ld.global.u64 	%rd20, [%rd4+8];
	cvta.to.global.u64 	%rd21, %rd20;
	add.s64 	%rd22, %rd21, %rd14;
	ld.global.f64 	%fd4, [%rd22+8];
	setp.eq.f64 	%p2, %fd4, 0dBFF0000000000000;
	@%p2 bra 	$L__BB0_2;
	mul.wide.u32 	%rd23, %r13, 8;
	add.s64 	%rd5, %rd1, %rd23;
	ld.global.u64 	%rd24, [%rd5];
	cvta.to.global.u64 	%rd25, %rd24;
	add.s64 	%rd27, %rd25, %rd26;
	ld.global.f64 	%fd11, [%rd27+8];
	div.rn.f64 	%fd12, %fd4, %fd3;
	mul.f64 	%fd13, %fd12, 0d4059000000000000;
	ld.global.u64 	%rd28, [%rd5+8];
	cvta.to.global.u64 	%rd29, %rd28;
	add.s64 	%rd30, %rd29, %rd26;
	ld.global.f64 	%fd14, [%rd30+8];
	sub.f64 	%fd15, %fd14, %fd13;
	abs.f64 	%fd16, %fd15;
	div.rn.f64 	%fd17, %fd2, %fd3;
	mul.f64 	%fd18, %fd17, 0d4059000000000000;
	sub.f64 	%fd19, %fd11, %fd18;
	abs.f64 	%fd20, %fd19;
	add.f64 	%fd21, %fd30, %fd20;
	add.f64 	%fd5, %fd21, %fd16;
	ld.global.u64 	%rd31, [%rd4+16];
	cvta.to.global.u64 	%rd32, %rd31;
	add.s64 	%rd34, %rd32, %rd14;
	ld.global.f64 	%fd6, [%rd34+8];
	setp.eq.f64 	%p3, %fd6, 0dBFF0000000000000;
	@%p3 bra 	$L__BB0_2;
	div.rn.f64 	%fd22, %fd6, %fd3;
	ld.global.u64 	%rd35, [%rd5+16];
	cvta.to.global.u64 	%rd36, %rd35;
	add.s64 	%rd38, %rd36, %rd26;
	ld.global.f64 	%fd23, [%rd38+8];
	fma.rn.f64 	%fd24, %fd22, 0dC059000000000000, %fd23;
	abs.f64 	%fd25, %fd24;
	add.f64 	%fd7, %fd5, %fd25;
	ld.global.u64 	%rd39, [%rd4+24];
	cvta.to.global.u64 	%rd40, %rd39;
	add.s64 	%rd42, %rd40, %rd14;
	ld.global.f64 	%fd8, [%rd42+8];
	setp.eq.f64 	%p4, %fd8, 0dBFF0000000000000;
	@%p4 bra 	$L__BB0_2;
	div.rn.f64 	%fd26, %fd8, %fd3;
	ld.global.u64 	%rd43, [%rd5+24];
	cvta.to.global.u64 	%rd44, %rd43;
	add.s64 	%rd46, %rd44, %rd26;
	ld.global.f64 	%fd27, [%rd46+8];
	fma.rn.f64 	%fd28, %fd26, 0dC059000000000000, %fd27;
	abs.f64 	%fd29, %fd28;
	add.f64 	%fd30, %fd7, %fd29;
	add.s32 	%r13, %r13, 4;
	setp.ne.s32 	%p5, %r13, 200;
	@%p5 bra 	$L__BB0_1;
	cvt.rzi.s32.f64 	%r9, %fd30;
	mad.lo.s32 	%r10, %r2, 162, %r1;
	mul.wide.u32 	%rd47, %r10, 4;
	add.s64 	%rd48, %rd2, %rd47;
	st.global.u32 	[%rd48], %r9;
$L__BB0_8:
	ret;

}


// ===== COMPILED SASS (sm_100) =====

	.target	sm_100

	.elftype	@"ET_EXEC"


//--------------------- .note.nv.tkinfo           --------------------------
	.section	.note.nv.tkinfo,"",@"SHT_NOTE"
	.sectionflags	@"SHF_NOTE_NV_TKINFO"
	.tkinfo
        /*0018*/ 	.word	0x00000002
        /*0030*/ 	.string	""
        /*0030*/ 	.string	"ptxas"
        /*0030*/ 	.string	"Cuda compilation tools, release 13.0, V13.0.88"
        /*0030*/ 	.string	"Build cuda_13.0.r13.0/compiler.36424714_0"
        /*0030*/ 	.string	"-arch sm_100 -m 64 "



//--------------------- .note.nv.cuinfo           --------------------------
	.section	.note.nv.cuinfo,"",@"SHT_NOTE"
	.sectionflags	@"SHF_NOTE_NV_CUINFO"
        /*0018*/ 	.short	0x0002
        /*001a*/ 	.short	0x0064
        /*001c*/ 	.short	0x0082
	.zero		2


//--------------------- .nv.info                  --------------------------
	.section	.nv.info,"",@"SHT_CUDA_INFO"
	.align	4


	//----- nvinfo : EIATTR_REGCOUNT
	.align		4
        /*0000*/ 	.byte	0x04, 0x2f
        /*0002*/ 	.short	(.L_1 - .L_0)
	.align		4
.L_0:
        /*0004*/ 	.word	index@(_Z4bakePP6MinuteiiS1_Pi)
        /*0008*/ 	.word	0x0000002b


	//----- nvinfo : EIATTR_FRAME_SIZE
	.align		4
.L_1:
        /*000c*/ 	.byte	0x04, 0x11
        /*000e*/ 	.short	(.L_3 - .L_2)
	.align		4
.L_2:
        /*0010*/ 	.word	index@($__internal_0_$__cuda_sm20_div_rn_f64_full)
        /*0014*/ 	.word	0x00000000


	//----- nvinfo : EIATTR_FRAME_SIZE
	.align		4
.L_3:
        /*0018*/ 	.byte	0x04, 0x11
        /*001a*/ 	.short	(.L_5 - .L_4)
	.align		4
.L_4:
        /*001c*/ 	.word	index@(_Z4bakePP6MinuteiiS1_Pi)
        /*0020*/ 	.word	0x00000000


	//----- nvinfo : EIATTR_MIN_STACK_SIZE
	.align		4
.L_5:
        /*0024*/ 	.byte	0x04, 0x12
        /*0026*/ 	.short	(.L_7 - .L_6)
	.align		4
.L_6:
        /*0028*/ 	.word	index@(_Z4bakePP6MinuteiiS1_Pi)
        /*002c*/ 	.word	0x00000000
.L_7:


//--------------------- .nv.compat                --------------------------
	.section	.nv.compat,"",@"SHT_CUDA_COMPAT_INFO"
	.align	4
        /*0000*/ 	.byte	0x02, 0x09, 0x00, 0x00, 0x02, 0x02, 0x01, 0x00, 0x02, 0x05, 0x05, 0x00, 0x03, 0x07, 0x01, 0x01
        /*0010*/ 	.byte	0x02, 0x03, 0x00, 0x00, 0x02, 0x06, 0x01, 0x00, 0x04, 0x0b, 0x08, 0x00, 0x01, 0x00, 0x00, 0x00
        /*0020*/ 	.byte	0x00, 0x00, 0x00, 0x00


//--------------------- .nv.info._Z4bakePP6MinuteiiS1_Pi --------------------------
	.section	.nv.info._Z4bakePP6MinuteiiS1_Pi,"",@"SHT_CUDA_INFO"
	.sectionflags	@""
	.align	4


	//----- nvinfo : EIATTR_CUDA_API_VERSION
	.align		4
        /*0000*/ 	.byte	0x04, 0x37
        /*0002*/ 	.short	(.L_9 - .L_8)
.L_8:
        /*0004*/ 	.word	0x00000082


	//----- nvinfo : EIATTR_KPARAM_INFO
	.align		4
.L_9:
        /*0008*/ 	.byte	0x04, 0x17
        /*000a*/ 	.short	(.L_11 - .L_10)
.L_10:
        /*000c*/ 	.word	0x00000000
        /*0010*/ 	.short	0x0004
        /*0012*/ 	.short	0x0018
        /*0014*/ 	.byte	0x00, 0xf5, 0x21, 0x00


	//----- nvinfo : EIATTR_KPARAM_INFO
	.align		4
.L_11:
        /*0018*/ 	.byte	0x04, 0x17
        /*001a*/ 	.short	(.L_13 - .L_12)
.L_12:
        /*001c*/ 	.word	0x00000000
        /*0020*/ 	.short	0x0003
        /*0022*/ 	.short	0x0010
        /*0024*/ 	.byte	0x00, 0xf5, 0x21, 0x00


	//----- nvinfo : EIATTR_KPARAM_INFO
	.align		4
.L_13:
        /*0028*/ 	.byte	0x04, 0x17
        /*002a*/ 	.short	(.L_15 - .L_14)
.L_14:
        /*002c*/ 	.word	0x00000000
        /*0030*/ 	.short	0x0002
        /*0032*/ 	.short	0x000c
        /*0034*/ 	.byte	0x00, 0xf0, 0x11, 0x00


	//----- nvinfo : EIATTR_KPARAM_INFO
	.align		4
.L_15:
        /*0038*/ 	.byte	0x04, 0x17
        /*003a*/ 	.short	(.L_17 - .L_16)
.L_16:
        /*003c*/ 	.word	0x00000000
        /*0040*/ 	.short	0x0001
        /*0042*/ 	.short	0x0008
        /*0044*/ 	.byte	0x00, 0xf0, 0x11, 0x00


	//----- nvinfo : EIATTR_KPARAM_INFO
	.align		4
.L_17:
        /*0048*/ 	.byte	0x04, 0x17
        /*004a*/ 	.short	(.L_19 - .L_18)
.L_18:
        /*004c*/ 	.word	0x00000000
        /*0050*/ 	.short	0x0000
        /*0052*/ 	.short	0x0000
        /*0054*/ 	.byte	0x00, 0xf5, 0x21, 0x00


	//----- nvinfo : EIATTR_SPARSE_MMA_MASK
	.align		4
.L_19:
        /*0058*/ 	.byte	0x03, 0x50
        /*005a*/ 	.short	0x0000


	//----- nvinfo : EIATTR_MAXREG_COUNT
	.align		4
        /*005c*/ 	.byte	0x03, 0x1b
        /*005e*/ 	.short	0x00ff


	//----- nvinfo : EIATTR_MERCURY_ISA_VERSION
	.align		4
        /*0060*/ 	.byte	0x03, 0x5f
        /*0062*/ 	.short	0x0101


	//----- nvinfo : EIATTR_VRC_CTA_INIT_COUNT
	.align		4
        /*0064*/ 	.byte	0x02, 0x4a
	.zero		1
	.zero		1


	//----- nvinfo : EIATTR_EXIT_INSTR_OFFSETS
	.align		4
        /*0068*/ 	.byte	0x04, 0x1c
        /*006a*/ 	.short	(.L_21 - .L_20)


	//   ....[0]....
.L_20:
        /*006c*/ 	.word	0x000009e0


	//   ....[1]....
        /*0070*/ 	.word	0x00000a50


	//----- nvinfo : EIATTR_CRS_STACK_SIZE
	.align		4
.L_21:
        /*0074*/ 	.byte	0x04, 0x1e
        /*0076*/ 	.short	(.L_23 - .L_22)
.L_22:
        /*0078*/ 	.word	0x00000000


	//----- nvinfo : EIATTR_CBANK_PARAM_SIZE
	.align		4
.L_23:
        /*007c*/ 	.byte	0x03, 0x19
        /*007e*/ 	.short	0x0020


	//----- nvinfo : EIATTR_PARAM_CBANK
	.align		4
        /*0080*/ 	.byte	0x04, 0x0a
        /*0082*/ 	.short	(.L_25 - .L_24)
	.align		4
.L_24:
        /*0084*/ 	.word	index@(.nv.constant0._Z4bakePP6MinuteiiS1_Pi)
        /*0088*/ 	.short	0x0380
        /*008a*/ 	.short	0x0020


	//----- nvinfo : EIATTR_SW_WAR
	.align		4
.L_25:
        /*008c*/ 	.byte	0x04, 0x36
        /*008e*/ 	.short	(.L_27 - .L_26)
.L_26:
        /*0090*/ 	.word	0x00000008
.L_27:


//--------------------- .nv.callgraph             --------------------------
	.section	.nv.callgraph,"",@"SHT_CUDA_CALLGRAPH"
	.align	4
	.sectionentsize	8
	.align		4
        /*0000*/ 	.word	0x00000000
	.align		4
        /*0004*/ 	.word	0xffffffff
	.align		4
        /*0008*/ 	.word	0x00000000
	.align		4
        /*000c*/ 	.word	0xfffffffe
	.align		4
        /*0010*/ 	.word	0x00000000
	.align		4
        /*0014*/ 	.word	0xfffffffd
	.align		4
        /*0018*/ 	.word	0x00000000
	.align		4
        /*001c*/ 	.word	0xfffffffc


//--------------------- .text._Z4bakePP6MinuteiiS1_Pi --------------------------
	.section	.text._Z4bakePP6MinuteiiS1_Pi,"ax",@progbits
	.align	128
        .global         _Z4bakePP6MinuteiiS1_Pi
        .type           _Z4bakePP6MinuteiiS1_Pi,@function
        .size           _Z4bakePP6MinuteiiS1_Pi,(.L_x_17 - _Z4bakePP6MinuteiiS1_Pi)
        .other          _Z4bakePP6MinuteiiS1_Pi,@"STO_CUDA_ENTRY STV_DEFAULT"
_Z4bakePP6MinuteiiS1_Pi:
.text._Z4bakePP6MinuteiiS1_Pi:
[----:B------:R-:W-:Y:S01]  /*0000*/  LDC R1, c[0x0][0x37c] ;  /* 0x0000df00ff017b82 */ /* 0x000fe20000000800 */
[----:B------:R-:W0:Y:S07]  /*0010*/  S2R R4, SR_CTAID.X ;  /* 0x0000000000047919 */ /* 0x000e2e0000002500 */
[----:B------:R-:W1:Y:S01]  /*0020*/  LDC.64 R28, c[0x0][0x390] ;  /* 0x0000e400ff1c7b82 */ /* 0x000e620000000a00 */
[----:B------:R-:W0:Y:S01]  /*0030*/  LDCU UR6, c[0x0][0x38c] ;  /* 0x00007180ff0677ac */ /* 0x000e220008000800 */
[----:B------:R-:W-:Y:S01]  /*0040*/  BSSY.RECONVERGENT B0, `(.L_x_0) ;  /* 0x000009b000007945 */ /* 0x000fe20003800200 */
[----:B------:R-:W2:Y:S01]  /*0050*/  S2R R3, SR_TID.X ;  /* 0x0000000000037919 */ /* 0x000ea20000002100 */
[----:B------:R-:W-:Y:S01]  /*0060*/  IMAD.MOV.U32 R0, RZ, RZ, RZ ;  /* 0x000000ffff007224 */ /* 0x000fe200078e00ff */
[----:B------:R-:W-:Y:S01]  /*0070*/  CS2R R26, SRZ ;  /* 0x00000000001a7805 */ /* 0x000fe2000001ff00 */
[----:B------:R-:W3:Y:S02]  /*0080*/  LDCU.64 UR4, c[0x0][0x358] ;  /* 0x00006b00ff0477ac */ /* 0x000ee40008000a00 */
[----:B------:R-:W4:Y:S08]  /*0090*/  LDC R2, c[0x0][0x388] ;  /* 0x0000e200ff027b82 */ /* 0x000f300000000800 */
[----:B------:R-:W2:Y:S01]  /*00a0*/  LDC.64 R30, c[0x0][0x380] ;  /* 0x0000e000ff1e7b82 */ /* 0x000ea20000000a00 */
[----:B0-----:R-:W-:-:S04]  /*00b0*/  VIADD R5, R4, UR6 ;  /* 0x0000000604057c36 */ /* 0x001fc80008000000 */
[----:B-1-3--:R-:W-:-:S07]  /*00c0*/  IMAD.WIDE R28, R5, 0x8, R28 ;  /* 0x00000008051c7825 */ /* 0x00afce00078e021c */
.L_x_10:
[----:B------:R-:W-:-:S05]  /*00d0*/  IMAD.WIDE.U32 R24, R0, 0x8, R28 ;  /* 0x0000000800187825 */ /* 0x000fca00078e001c */
[----:B------:R-:W2:Y:S02]  /*00e0*/  LDG.E.64 R6, desc[UR4][R24.64] ;  /* 0x0000000418067981 */ /* 0x000ea4000c1e1b00 */
[----:B--2---:R-:W-:-:S05]  /*00f0*/  IMAD.WIDE.U32 R6, R3, 0x28, R6 ;  /* 0x0000002803067825 */ /* 0x004fca00078e0006 */
[----:B------:R-:W2:Y:S02]  /*0100*/  LDG.E.64 R22, desc[UR4][R6.64+0x8] ;  /* 0x0000080406167981 */ /* 0x000ea4000c1e1b00 */
[----:B--2---:R-:W-:-:S14]  /*0110*/  DSETP.NEU.AND P0, PT, R22, -1, PT ;  /* 0xbff000001600742a */ /* 0x004fdc0003f0d000 */
[----:B------:R-:W-:Y:S05]  /*0120*/  @!P0 BRA `(.L_x_1) ;  /* 0x0000000800308947 */ /* 0x000fea0003800000 */
[----:B------:R-:W2:Y:S02]  /*0130*/  LDG.E.64 R6, desc[UR4][R24.64+0x8] ;  /* 0x0000080418067981 */ /* 0x000ea4000c1e1b00 */
[----:B--2---:R-:W-:-:S06]  /*0140*/  IMAD.WIDE.U32 R6, R3, 0x28, R6 ;  /* 0x0000002803067825 */ /* 0x004fcc00078e0006 */
[----:B------:R-:W2:Y:S02]  /*0150*/  LDG.E.64 R6, desc[UR4][R6.64+0x8] ;  /* 0x0000080406067981 */ /* 0x000ea4000c1e1b00 */
[----:B--2---:R-:W-:-:S14]  /*0160*/  DSETP.NEU.AND P0, PT, R6, -1, PT ;  /* 0xbff000000600742a */ /* 0x004fdc0003f0d000 */
[----:B------:R-:W-:Y:S05]  /*0170*/  @!P0 BRA `(.L_x_1) ;  /* 0x00000008001c8947 */ /* 0x000fea0003800000 */
[----:B------:R-:W2:Y:S01]  /*0180*/  LDG.E.64 R8, desc[UR4][R28.64] ;  /* 0x000000041c087981 */ /* 0x000ea2000c1e1b00 */
[----:B------:R-:W-:-:S05]  /*0190*/  IMAD.WIDE.U32 R20, R0, 0x8, R30 ;  /* 0x0000000800147825 */ /* 0x000fca00078e001e */
[----:B------:R-:W4:Y:S01]  /*01a0*/  LDG.E.64 R10, desc[UR4][R20.64] ;  /* 0x00000004140a7981 */ /* 0x000f22000c1e1b00 */
[----:B--2---:R-:W-:-:S05]  /*01b0*/  IMAD.WIDE.U32 R8, R3, 0x28, R8 ;  /* 0x0000002803087825 */ /* 0x004fca00078e0008 */
[----:B------:R-:W2:Y:S01]  /*01c0*/  LDG.E.64 R18, desc[UR4][R8.64+0x8] ;  /* 0x0000080408127981 */ /* 0x000ea2000c1e1b00 */
[----:B----4-:R-:W-:-:S05]  /*01d0*/  IMAD.WIDE R10, R2, 0x28, R10 ;  /* 0x00000028020a7825 */ /* 0x010fca00078e020a */
[----:B------:R0:W5:Y:S01]  /*01e0*/  LDG.E.64 R16, desc[UR4][R10.64+0x8] ;  /* 0x000008040a107981 */ /* 0x000162000c1e1b00 */
[----:B------:R-:W-:Y:S01]  /*01f0*/  IMAD.MOV.U32 R12, RZ, RZ, 0x1 ;  /* 0x00000001ff0c7424 */ /* 0x000fe200078e00ff */
[----:B------:R-:W-:Y:S01]  /*0200*/  FSETP.GEU.AND P1, PT, |R7|, 6.5827683646048100446e-37, PT ;  /* 0x036000000700780b */ /* 0x000fe20003f2e200 */
[----:B------:R-:W-:Y:S01]  /*0210*/  BSSY.RECONVERGENT B1, `(.L_x_2) ;  /* 0x0000015000017945 */ /* 0x000fe20003800200 */
[----:B--2---:R-:W1:Y:S03]  /*0220*/  MUFU.RCP64H R13, R19 ;  /* 0x00000013000d7308 */ /* 0x004e660000001800 */
[----:B-1----:R-:W-:-:S08]  /*0230*/  DFMA R14, -R18, R12, 1 ;  /* 0x3ff00000120e742b */ /* 0x002fd0000000010c */
[----:B------:R-:W-:-:S08]  /*0240*/  DFMA R14, R14, R14, R14 ;  /* 0x0000000e0e0e722b */ /* 0x000fd0000000000e */
[----:B------:R-:W-:-:S08]  /*0250*/  DFMA R14, R12, R14, R12 ;  /* 0x0000000e0c0e722b */ /* 0x000fd0000000000c */
[----:B------:R-:W-:-:S08]  /*0260*/  DFMA R12, -R18, R14, 1 ;  /* 0x3ff00000120c742b */ /* 0x000fd0000000010e */
[----:B------:R-:W-:-:S08]  /*0270*/  DFMA R12, R14, R12, R14 ;  /* 0x0000000c0e0c722b */ /* 0x000fd0000000000e */
[----:B------:R-:W-:-:S08]  /*0280*/  DMUL R14, R6, R12 ;  /* 0x0000000c060e7228 */ /* 0x000fd00000000000 */
[----:B------:R-:W-:-:S08]  /*0290*/  DFMA R8, -R18, R14, R6 ;  /* 0x0000000e1208722b */ /* 0x000fd00000000106 */
[----:B------:R-:W-:-:S10]  /*02a0*/  DFMA R14, R12, R8, R14 ;  /* 0x000000080c0e722b */ /* 0x000fd4000000000e */
[----:B------:R-:W-:-:S05]  /*02b0*/  FFMA R5, RZ, R19, R15 ;  /* 0x00000013ff057223 */ /* 0x000fca000000000f */
[----:B------:R-:W-:-:S13]  /*02c0*/  FSETP.GT.AND P0, PT, |R5|, 1.469367938527859385e-39, PT ;  /* 0x001000000500780b */ /* 0x000fda0003f04200 */
[----:B0-----:R-:W-:Y:S05]  /*02d0*/  @P0 BRA P1, `(.L_x_3) ;  /* 0x0000000000200947 */ /* 0x001fea0000800000 */
[----:B------:R-:W-:Y:S01]  /*02e0*/  IMAD.MOV.U32 R8, RZ, RZ, R6 ;  /* 0x000000ffff087224 */ /* 0x000fe200078e0006 */
[----:B------:R-:W-:Y:S01]  /*02f0*/  MOV R9, R7 ;  /* 0x0000000700097202 */ /* 0x000fe20000000f00 */
[----:B------:R-:W-:Y:S01]  /*0300*/  IMAD.MOV.U32 R7, RZ, RZ, R18 ;  /* 0x000000ffff077224 */ /* 0x000fe200078e0012 */
[----:B------:R-:W-:Y:S01]  /*0310*/  MOV R6, 0x340 ;  /* 0x0000034000067802 */ /* 0x000fe20000000f00 */
[----:B------:R-:W-:-:S07]  /*0320*/  IMAD.MOV.U32 R34, RZ, RZ, R19 ;  /* 0x000000ffff227224 */ /* 0x000fce00078e0013 */
[----:B-----5:R-:W-:Y:S05]  /*0330*/  CALL.REL.NOINC `($__internal_0_$__cuda_sm20_div_rn_f64_full) ;  /* 0x0000000400c87944 */ /* 0x020fea0003c00000 */
[----:B------:R-:W-:Y:S02]  /*0340*/  IMAD.MOV.U32 R14, RZ, RZ, R34 ;  /* 0x000000ffff0e7224 */ /* 0x000fe400078e0022 */
[----:B------:R-:W-:-:S07]  /*0350*/  IMAD.MOV.U32 R15, RZ, RZ, R35 ;  /* 0x000000ffff0f7224 */ /* 0x000fce00078e0023 */
.L_x_3:
[----:B------:R-:W-:Y:S05]  /*0360*/  BSYNC.RECONVERGENT B1 ;  /* 0x0000000000017941 */ /* 0x000fea0003800200 */
.L_x_2:
[----:B------:R-:W2:Y:S01]  /*0370*/  LDG.E.64 R6, desc[UR4][R20.64+0x8] ;  /* 0x0000080414067981 */ /* 0x000ea2000c1e1b00 */
[----:B------:R-:W-:Y:S01]  /*0380*/  FSETP.GEU.AND P1, PT, |R23|, 6.5827683646048100446e-37, PT ;  /* 0x036000001700780b */ /* 0x000fe20003f2e200 */
[----:B--2---:R-:W-:-:S06]  /*0390*/  IMAD.WIDE R8, R2, 0x28, R6 ;  /* 0x0000002802087825 */ /* 0x004fcc00078e0206 */
[----:B------:R-:W2:Y:S01]  /*03a0*/  LDG.E.64 R8, desc[UR4][R8.64+0x8] ;  /* 0x0000080408087981 */ /* 0x000ea2000c1e1b00 */
[----:B------:R-:W0:Y:S01]  /*03b0*/  MUFU.RCP64H R7, R19 ;  /* 0x0000001300077308 */ /* 0x000e220000001800 */
[----:B------:R-:W-:Y:S01]  /*03c0*/  MOV R6, 0x1 ;  /* 0x0000000100067802 */ /* 0x000fe20000000f00 */
[----:B------:R-:W-:Y:S05]  /*03d0*/  BSSY.RECONVERGENT B1, `(.L_x_4) ;  /* 0x0000015000017945 */ /* 0x000fea0003800200 */
[----:B0-----:R-:W-:-:S08]  /*03e0*/  DFMA R10, -R18, R6, 1 ;  /* 0x3ff00000120a742b */ /* 0x001fd00000000106 */
        /* <DEDUP_REMOVED lines=8> */
[----:B------:R-:W-:Y:S01]  /*0470*/  FSETP.GT.AND P0, PT, |R5|, 1.469367938527859385e-39, PT ;  /* 0x001000000500780b */ /* 0x000fe20003f04200 */
[----:B--2---:R-:W-:-:S12]  /*0480*/  DFMA R14, R14, -100, R8 ;  /* 0xc05900000e0e782b */ /* 0x004fd80000000008 */
[----:B------:R-:W-:Y:S05]  /*0490*/  @P0 BRA P1, `(.L_x_5) ;  /* 0x0000000000200947 */ /* 0x000fea0000800000 */
[----:B------:R-:W-:Y:S01]  /*04a0*/  IMAD.MOV.U32 R8, RZ, RZ, R22 ;  /* 0x000000ffff087224 */ /* 0x000fe200078e0016 */
[----:B------:R-:W-:Y:S01]  /*04b0*/  MOV R6, 0x500 ;  /* 0x0000050000067802 */ /* 0x000fe20000000f00 */
[----:B------:R-:W-:Y:S02]  /*04c0*/  IMAD.MOV.U32 R9, RZ, RZ, R23 ;  /* 0x000000ffff097224 */ /* 0x000fe400078e0017 */
[----:B------:R-:W-:Y:S02]  /*04d0*/  IMAD.MOV.U32 R7, RZ, RZ, R18 ;  /* 0x000000ffff077224 */ /* 0x000fe400078e0012 */
[----:B------:R-:W-:-:S07]  /*04e0*/  IMAD.MOV.U32 R34, RZ, RZ, R19 ;  /* 0x000000ffff227224 */ /* 0x000fce00078e0013 */
[----:B-----5:R-:W-:Y:S05]  /*04f0*/  CALL.REL.NOINC `($__internal_0_$__cuda_sm20_div_rn_f64_full) ;  /* 0x0000000400587944 */ /* 0x020fea0003c00000 */
[----:B------:R-:W-:Y:S01]  /*0500*/  MOV R6, R34 ;  /* 0x0000002200067202 */ /* 0x000fe20000000f00 */
[----:B------:R-:W-:-:S07]  /*0510*/  IMAD.MOV.U32 R7, RZ, RZ, R35 ;  /* 0x000000ffff077224 */ /* 0x000fce00078e0023 */
.L_x_5:
[----:B------:R-:W-:Y:S05]  /*0520*/  BSYNC.RECONVERGENT B1 ;  /* 0x0000000000017941 */ /* 0x000fea0003800200 */
.L_x_4:
[----:B------:R-:W2:Y:S02]  /*0530*/  LDG.E.64 R8, desc[UR4][R24.64+0x10] ;  /* 0x0000100418087981 */ /* 0x000ea4000c1e1b00 */
[----:B--2---:R-:W-:-:S06]  /*0540*/  IMAD.WIDE.U32 R8, R3, 0x28, R8 ;  /* 0x0000002803087825 */ /* 0x004fcc00078e0008 */
[----:B------:R-:W2:Y:S01]  /*0550*/  LDG.E.64 R8, desc[UR4][R8.64+0x8] ;  /* 0x0000080408087981 */ /* 0x000ea2000c1e1b00 */
[----:B-----5:R-:W-:-:S08]  /*0560*/  DFMA R16, R6, -100, R16 ;  /* 0xc05900000610782b */ /* 0x020fd00000000010 */
[----:B------:R-:W-:-:S08]  /*0570*/  DADD R16, |R16|, R26 ;  /* 0x0000000010107229 */ /* 0x000fd0000000021a */
[----:B------:R-:W-:Y:S02]  /*0580*/  DADD R14, |R14|, R16 ;  /* 0x000000000e0e7229 */ /* 0x000fe40000000210 */
[----:B--2---:R-:W-:-:S14]  /*0590*/  DSETP.NEU.AND P0, PT, R8, -1, PT ;  /* 0xbff000000800742a */ /* 0x004fdc0003f0d000 */
[----:B------:R-:W-:Y:S05]  /*05a0*/  @!P0 BRA `(.L_x_1) ;  /* 0x0000000400108947 */ /* 0x000fea0003800000 */
[----:B------:R-:W0:Y:S01]  /*05b0*/  MUFU.RCP64H R7, R19 ;  /* 0x0000001300077308 */ /* 0x000e220000001800 */
[----:B------:R-:W-:Y:S01]  /*05c0*/  IMAD.MOV.U32 R6, RZ, RZ, 0x1 ;  /* 0x00000001ff067424 */ /* 0x000fe200078e00ff */
[----:B------:R-:W-:Y:S01]  /*05d0*/  FSETP.GEU.AND P1, PT, |R9|, 6.5827683646048100446e-37, PT ;  /* 0x036000000900780b */ /* 0x000fe20003f2e200 */
[----:B------:R-:W-:Y:S04]  /*05e0*/  BSSY.RECONVERGENT B1, `(.L_x_6) ;  /* 0x0000012000017945 */ /* 0x000fe80003800200 */
        /* <DEDUP_REMOVED lines=10> */
[----:B------:R-:W-:Y:S05]  /*0690*/  @P0 BRA P1, `(.L_x_7) ;  /* 0x0000000000180947 */ /* 0x000fea0000800000 */
[----:B------:R-:W-:Y:S01]  /*06a0*/  IMAD.MOV.U32 R7, RZ, RZ, R18 ;  /* 0x000000ffff077224 */ /* 0x000fe200078e0012 */
[----:B------:R-:W-:Y:S01]  /*06b0*/  MOV R6, 0x6e0 ;  /* 0x000006e000067802 */ /* 0x000fe20000000f00 */
[----:B------:R-:W-:-:S07]  /*06c0*/  IMAD.MOV.U32 R34, RZ, RZ, R19 ;  /* 0x000000ffff227224 */ /* 0x000fce00078e0013 */
[----:B------:R-:W-:Y:S05]  /*06d0*/  CALL.REL.NOINC `($__internal_0_$__cuda_sm20_div_rn_f64_full) ;  /* 0x0000000000e07944 */ /* 0x000fea0003c00000 */
[----:B------:R-:W-:Y:S01]  /*06e0*/  MOV R6, R34 ;  /* 0x0000002200067202 */ /* 0x000fe20000000f00 */
[----:B------:R-:W-:-:S07]  /*06f0*/  IMAD.MOV.U32 R7, RZ, RZ, R35 ;  /* 0x000000ffff077224 */ /* 0x000fce00078e0023 */
.L_x_7:
[----:B------:R-:W-:Y:S05]  /*0700*/  BSYNC.RECONVERGENT B1 ;  /* 0x0000000000017941 */ /* 0x000fea0003800200 */
.L_x_6:
[----:B------:R-:W2:Y:S04]  /*0710*/  LDG.E.64 R8, desc[UR4][R20.64+0x10] ;  /* 0x0000100414087981 */ /* 0x000ea8000c1e1b00 */
[----:B------:R-:W3:Y:S01]  /*0720*/  LDG.E.64 R24, desc[UR4][R24.64+0x18] ;  /* 0x0000180418187981 */ /* 0x000ee2000c1e1b00 */
[----:B--2---:R-:W-:-:S04]  /*0730*/  IMAD.WIDE R10, R2, 0x28, R8 ;  /* 0x00000028020a7825 */ /* 0x004fc800078e0208 */
[----:B---3--:R-:W-:Y:S02]  /*0740*/  IMAD.WIDE.U32 R8, R3, 0x28, R24 ;  /* 0x0000002803087825 */ /* 0x008fe400078e0018 */
[----:B------:R-:W2:Y:S04]  /*0750*/  LDG.E.64 R10, desc[UR4][R10.64+0x8] ;  /* 0x000008040a0a7981 */ /* 0x000ea8000c1e1b00 */
[----:B------:R-:W3:Y:S01]  /*0760*/  LDG.E.64 R8, desc[UR4][R8.64+0x8] ;  /* 0x0000080408087981 */ /* 0x000ee2000c1e1b00 */
[----:B--2---:R-:W-:Y:S02]  /*0770*/  DFMA R6, R6, -100, R10 ;  /* 0xc05900000606782b */ /* 0x004fe4000000000a */
[----:B---3--:R-:W-:-:S06]  /*0780*/  DSETP.NEU.AND P0, PT, R8, -1, PT ;  /* 0xbff000000800742a */ /* 0x008fcc0003f0d000 */
[----:B------:R-:W-:-:S08]  /*0790*/  DADD R14, R14, |R6| ;  /* 0x000000000e0e7229 */ /* 0x000fd00000000406 */
        /* <DEDUP_REMOVED lines=17> */
[----:B------:R-:W-:Y:S02]  /*08b0*/  MOV R34, R19 ;  /* 0x0000001300227202 */ /* 0x000fe40000000f00 */
[----:B------:R-:W-:-:S07]  /*08c0*/  MOV R6, 0x8e0 ;  /* 0x000008e000067802 */ /* 0x000fce0000000f00 */
[----:B------:R-:W-:Y:S05]  /*08d0*/  CALL.REL.NOINC `($__internal_0_$__cuda_sm20_div_rn_f64_full) ;  /* 0x0000000000607944 */ /* 0x000fea0003c00000 */
[----:B------:R-:W-:Y:S02]  /*08e0*/  IMAD.MOV.U32 R6, RZ, RZ, R34 ;  /* 0x000000ffff067224 */ /* 0x000fe400078e0022 */
[----:B------:R-:W-:-:S07]  /*08f0*/  IMAD.MOV.U32 R7, RZ, RZ, R35 ;  /* 0x000000ffff077224 */ /* 0x000fce00078e0023 */
.L_x_9:
[----:B------:R-:W-:Y:S05]  /*0900*/  BSYNC.RECONVERGENT B1 ;  /* 0x0000000000017941 */ /* 0x000fea0003800200 */
.L_x_8:
[----:B------:R-:W2:Y:S01]  /*0910*/  LDG.E.64 R20, desc[UR4][R20.64+0x18] ;  /* 0x0000180414147981 */ /* 0x000ea2000c1e1b00 */
[----:B------:R-:W-:Y:S02]  /*0920*/  VIADD R0, R0, 0x4 ;  /* 0x0000000400007836 */ /* 0x000fe40000000000 */
[----:B--2---:R-:W-:-:S06]  /*0930*/  IMAD.WIDE R8, R2, 0x28, R20 ;  /* 0x0000002802087825 */ /* 0x004fcc00078e0214 */
[----:B------:R-:W2:Y:S01]  /*0940*/  LDG.E.64 R8, desc[UR4][R8.64+0x8] ;  /* 0x0000080408087981 */ /* 0x000ea2000c1e1b00 */
[----:B------:R-:W-:Y:S01]  /*0950*/  ISETP.NE.AND P0, PT, R0, 0xc8, PT ;  /* 0x000000c80000780c */ /* 0x000fe20003f05270 */
[----:B--2---:R-:W-:-:S08]  /*0960*/  DFMA R6, R6, -100, R8 ;  /* 0xc05900000606782b */ /* 0x004fd00000000008 */
[----:B------:R-:W-:-:S04]  /*0970*/  DADD R26, R14, |R6| ;  /* 0x000000000e1a7229 */ /* 0x000fc80000000406 */
[----:B------:R-:W-:Y:S07]  /*0980*/  @P0 BRA `(.L_x_10) ;  /* 0xfffffff400d00947 */ /* 0x000fee000383ffff */
[----:B------:R-:W0:Y:S01]  /*0990*/  LDC.64 R6, c[0x0][0x398] ;  /* 0x0000e600ff067b82 */ /* 0x000e220000000a00 */
[----:B------:R-:W1:Y:S01]  /*09a0*/  F2I.F64.TRUNC R27, R26 ;  /* 0x0000001a001b7311 */ /* 0x000e62000030d100 */
[----:B------:R-:W-:-:S04]  /*09b0*/  IMAD R3, R4, 0xa2, R3 ;  /* 0x000000a204037824 */ /* 0x000fc800078e0203 */
[----:B0-----:R-:W-:-:S05]  /*09c0*/  IMAD.WIDE.U32 R2, R3, 0x4, R6 ;  /* 0x0000000403027825 */ /* 0x001fca00078e0006 */
[----:B-1----:R-:W-:Y:S01]  /*09d0*/  STG.E desc[UR4][R2.64], R27 ;  /* 0x0000001b02007986 */ /* 0x002fe2000c101904 */
[----:B------:R-:W-:Y:S05]  /*09e0*/  EXIT ;  /* 0x000000000000794d */ /* 0x000fea0003800000 */
.L_x_1:
[----:B------:R-:W-:Y:S05]  /*09f0*/  BSYNC.RECONVERGENT B0 ;  /* 0x0000000000007941 */ /* 0x000fea0003800200 */
.L_x_0:
[----:B------:R-:W0:Y:S01]  /*0a00*/  LDC.64 R6, c[0x0][0x398] ;  /* 0x0000e600ff067b82 */ /* 0x000e220000000a00 */
[----:B------:R-:W-:Y:S01]  /*0a10*/  IMAD R5, R4, 0xa2, R3 ;  /* 0x000000a204057824 */ /* 0x000fe200078e0203 */
[----:B------:R-:W-:-:S03]  /*0a20*/  MOV R3, 0xffffffff ;  /* 0xffffffff00037802 */ /* 0x000fc60000000f00 */
[----:B0-----:R-:W-:-:S05]  /*0a30*/  IMAD.WIDE.U32 R6, R5, 0x4, R6 ;  /* 0x0000000405067825 */ /* 0x001fca00078e0006 */
[----:B------:R-:W-:Y:S01]  /*0a40*/  STG.E desc[UR4][R6.64], R3 ;  /* 0x0000000306007986 */ /* 0x000fe2000c101904 */
[----:B------:R-:W-:Y:S05]  /*0a50*/  EXIT ;  /* 0x000000000000794d */ /* 0x000fea0003800000 */
        .weak           $__internal_0_$__cuda_sm20_div_rn_f64_full
        .type           $__internal_0_$__cuda_sm20_div_rn_f64_full,@function
        .size           $__internal_0_$__cuda_sm20_div_rn_f64_full,(.L_x_17 - $__internal_0_$__cuda_sm20_div_rn_f64_full)
$__internal_0_$__cuda_sm20_div_rn_f64_full:
[----:B------:R-:W-:Y:S01]  /*0a60*/  IMAD.MOV.U32 R13, RZ, RZ, R9 ;  /* 0x000000ffff0d7224 */ /* 0x000fe200078e0009 */
[C---:B------:R-:W-:Y:S01]  /*0a70*/  FSETP.GEU.AND P0, PT, |R34|.reuse, 1.469367938527859385e-39, PT ;  /* 0x001000002200780b */ /* 0x040fe20003f0e200 */
[----:B------:R-:W-:Y:S01]  /*0a80*/  IMAD.MOV.U32 R12, RZ, RZ, R8 ;  /* 0x000000ffff0c7224 */ /* 0x000fe200078e0008 */
[----:B------:R-:W-:Y:S01]  /*0a90*/  LOP3.LUT R10, R34, 0x800fffff, RZ, 0xc0, !PT ;  /* 0x800fffff220a7812 */ /* 0x000fe200078ec0ff */
[--C-:B------:R-:W-:Y:S01]  /*0aa0*/  IMAD.MOV.U32 R8, RZ, RZ, R7.reuse ;  /* 0x000000ffff087224 */ /* 0x100fe200078e0007 */
[C---:B------:R-:W-:Y:S01]  /*0ab0*/  FSETP.GEU.AND P2, PT, |R13|.reuse, 1.469367938527859385e-39, PT ;  /* 0x001000000d00780b */ /* 0x040fe20003f4e200 */
[----:B------:R-:W-:Y:S01]  /*0ac0*/  IMAD.MOV.U32 R36, RZ, RZ, 0x1 ;  /* 0x00000001ff247424 */ /* 0x000fe200078e00ff */
[----:B------:R-:W-:Y:S01]  /*0ad0*/  MOV R9, R34 ;  /* 0x0000002200097202 */ /* 0x000fe20000000f00 */
[----:B------:R-:W-:Y:S01]  /*0ae0*/  BSSY.RECONVERGENT B2, `(.L_x_11) ;  /* 0x0000053000027945 */ /* 0x000fe20003800200 */
[----:B------:R-:W-:Y:S01]  /*0af0*/  LOP3.LUT R11, R10, 0x3ff00000, RZ, 0xfc, !PT ;  /* 0x3ff000000a0b7812 */ /* 0x000fe200078efcff */
[----:B------:R-:W-:Y:S01]  /*0b00*/  IMAD.MOV.U32 R10, RZ, RZ, R7 ;  /* 0x000000ffff0a7224 */ /* 0x000fe200078e0007 */
[----:B------:R-:W-:Y:S01]  /*0b10*/  LOP3.LUT R5, R13, 0x7ff00000, RZ, 0xc0, !PT ;  /* 0x7ff000000d057812 */ /* 0x000fe200078ec0ff */
[----:B------:R-:W-:Y:S01]  /*0b20*/  IMAD.MOV.U32 R7, RZ, RZ, 0x1ca00000 ;  /* 0x1ca00000ff077424 */ /* 0x000fe200078e00ff */
[----:B------:R-:W-:Y:S01]  /*0b30*/  LOP3.LUT R40, R34, 0x7ff00000, RZ, 0xc0, !PT ;  /* 0x7ff0000022287812 */ /* 0x000fe200078ec0ff */
[----:B------:R-:W-:-:S03]  /*0b40*/  @!P0 DMUL R10, R8, 8.98846567431157953865e+307 ;  /* 0x7fe00000080a8828 */ /* 0x000fc60000000000 */
[----:B------:R-:W-:Y:S02]  /*0b50*/  ISETP.GE.U32.AND P1, PT, R5, R40, PT ;  /* 0x000000280500720c */ /* 0x000fe40003f26070 */
[----:B------:R-:W-:Y:S01]  /*0b60*/  @!P2 LOP3.LUT R32, R9, 0x7ff00000, RZ, 0xc0, !PT ;  /* 0x7ff000000920a812 */ /* 0x000fe200078ec0ff */
[----:B------:R-:W0:Y:S01]  /*0b70*/  MUFU.RCP64H R37, R11 ;  /* 0x0000000b00257308 */ /* 0x000e220000001800 */
[----:B------:R-:W-:Y:S02]  /*0b80*/  SEL R33, R7, 0x63400000, !P1 ;  /* 0x6340000007217807 */ /* 0x000fe40004800000 */
[----:B------:R-:W-:Y:S01]  /*0b90*/  @!P2 ISETP.GE.U32.AND P3, PT, R5, R32, PT ;  /* 0x000000200500a20c */ /* 0x000fe20003f66070 */
[----:B------:R-:W-:Y:S01]  /*0ba0*/  IMAD.MOV.U32 R32, RZ, RZ, R12 ;  /* 0x000000ffff207224 */ /* 0x000fe200078e000c */
[----:B------:R-:W-:Y:S02]  /*0bb0*/  LOP3.LUT R33, R33, 0x800fffff, R13, 0xf8, !PT ;  /* 0x800fffff21217812 */ /* 0x000fe400078ef80d */
[----:B------:R-:W-:-:S02]  /*0bc0*/  @!P2 SEL R35, R7, 0x63400000, !P3 ;  /* 0x634000000723a807 */ /* 0x000fc40005800000 */
[----:B------:R-:W-:Y:S02]  /*0bd0*/  @!P2 MOV R34, RZ ;  /* 0x000000ff0022a202 */ /* 0x000fe40000000f00 */
[----:B------:R-:W-:Y:S02]  /*0be0*/  @!P2 LOP3.LUT R35, R35, 0x80000000, R13, 0xf8, !PT ;  /* 0x800000002323a812 */ /* 0x000fe400078ef80d */
[----:B------:R-:W-:Y:S02]  /*0bf0*/  @!P0 LOP3.LUT R40, R11, 0x7ff00000, RZ, 0xc0, !PT ;  /* 0x7ff000000b288812 */ /* 0x000fe400078ec0ff */
[----:B------:R-:W-:-:S06]  /*0c00*/  @!P2 LOP3.LUT R35, R35, 0x100000, RZ, 0xfc, !PT ;  /* 0x001000002323a812 */ /* 0x000fcc00078efcff */
[----:B------:R-:W-:Y:S02]  /*0c10*/  @!P2 DFMA R32, R32, 2, -R34 ;  /* 0x400000002020a82b */ /* 0x000fe40000000822 */
[----:B0-----:R-:W-:-:S08]  /*0c20*/  DFMA R34, R36, -R10, 1 ;  /* 0x3ff000002422742b */ /* 0x001fd0000000080a */
[----:B------:R-:W-:-:S08]  /*0c30*/  DFMA R34, R34, R34, R34 ;  /* 0x000000222222722b */ /* 0x000fd00000000022 */
[----:B------:R-:W-:-:S08]  /*0c40*/  DFMA R34, R36, R34, R36 ;  /* 0x000000222422722b */ /* 0x000fd00000000024 */
[----:B------:R-:W-:-:S08]  /*0c50*/  DFMA R36, R34, -R10, 1 ;  /* 0x3ff000002224742b */ /* 0x000fd0000000080a */
[----:B------:R-:W-:-:S08]  /*0c60*/  DFMA R34, R34, R36, R34 ;  /* 0x000000242222722b */ /* 0x000fd00000000022 */
[----:B------:R-:W-:-:S08]  /*0c70*/  DMUL R36, R34, R32 ;  /* 0x0000002022247228 */ /* 0x000fd00000000000 */
[----:B------:R-:W-:-:S08]  /*0c80*/  DFMA R38, R36, -R10, R32 ;  /* 0x8000000a2426722b */ /* 0x000fd00000000020 */
[----:B------:R-:W-:Y:S01]  /*0c90*/  DFMA R38, R34, R38, R36 ;  /* 0x000000262226722b */ /* 0x000fe20000000024 */
[----:B------:R-:W-:Y:S01]  /*0ca0*/  IMAD.MOV.U32 R36, RZ, RZ, R5 ;  /* 0x000000ffff247224 */ /* 0x000fe200078e0005 */
[----:B------:R-:W-:-:S05]  /*0cb0*/  @!P2 LOP3.LUT R36, R33, 0x7ff00000, RZ, 0xc0, !PT ;  /* 0x7ff000002124a812 */ /* 0x000fca00078ec0ff */
[----:B------:R-:W-:-:S05]  /*0cc0*/  VIADD R34, R36, 0xffffffff ;  /* 0xffffffff24227836 */ /* 0x000fca0000000000 */
[----:B------:R-:W-:Y:S02]  /*0cd0*/  ISETP.GT.U32.AND P0, PT, R34, 0x7feffffe, PT ;  /* 0x7feffffe2200780c */ /* 0x000fe40003f04070 */
[----:B------:R-:W-:-:S04]  /*0ce0*/  IADD3 R34, PT, PT, R40, -0x1, RZ ;  /* 0xffffffff28227810 */ /* 0x000fc80007ffe0ff */
[----:B------:R-:W-:-:S13]  /*0cf0*/  ISETP.GT.U32.OR P0, PT, R34, 0x7feffffe, P0 ;  /* 0x7feffffe2200780c */ /* 0x000fda0000704470 */
[----:B------:R-:W-:Y:S05]  /*0d00*/  @P0 BRA `(.L_x_12) ;  /* 0x00000000006c0947 */ /* 0x000fea0003800000 */
[----:B------:R-:W-:-:S04]  /*0d10*/  LOP3.LUT R12, R9, 0x7ff00000, RZ, 0xc0, !PT ;  /* 0x7ff00000090c7812 */ /* 0x000fc800078ec0ff */
[CC--:B------:R-:W-:Y:S02]  /*0d20*/  ISETP.GE.U32.AND P0, PT, R5.reuse, R12.reuse, PT ;  /* 0x0000000c0500720c */ /* 0x0c0fe40003f06070 */
[----:B------:R-:W-:Y:S02]  /*0d30*/  VIADDMNMX R5, R5, -R12, 0xb9600000, !PT ;  /* 0xb960000005057446 */ /* 0x000fe4000780090c */
[----:B------:R-:W-:Y:S02]  /*0d40*/  SEL R12, R7, 0x63400000, !P0 ;  /* 0x63400000070c7807 */ /* 0x000fe40004000000 */
[----:B------:R-:W-:-:S05]  /*0d50*/  VIMNMX R5, PT, PT, R5, 0x46a00000, PT ;  /* 0x46a0000005057848 */ /* 0x000fca0003fe0100 */
[----:B------:R-:W-:Y:S02]  /*0d60*/  IMAD.IADD R5, R5, 0x1, -R12 ;  /* 0x0000000105057824 */ /* 0x000fe400078e0a0c */
[----:B------:R-:W-:Y:S02]  /*0d70*/  IMAD.MOV.U32 R12, RZ, RZ, RZ ;  /* 0x000000ffff0c7224 */ /* 0x000fe400078e00ff */
[----:B------:R-:W-:-:S06]  /*0d80*/  VIADD R13, R5, 0x7fe00000 ;  /* 0x7fe00000050d7836 */ /* 0x000fcc0000000000 */
[----:B------:R-:W-:-:S10]  /*0d90*/  DMUL R34, R38, R12 ;  /* 0x0000000c26227228 */ /* 0x000fd40000000000 */
[----:B------:R-:W-:-:S13]  /*0da0*/  FSETP.GTU.AND P0, PT, |R35|, 1.469367938527859385e-39, PT ;  /* 0x001000002300780b */ /* 0x000fda0003f0c200 */
[----:B------:R-:W-:Y:S05]  /*0db0*/  @P0 BRA `(.L_x_13) ;  /* 0x0000000000940947 */ /* 0x000fea0003800000 */
[----:B------:R-:W-:Y:S01]  /*0dc0*/  DFMA R10, R38, -R10, R32 ;  /* 0x8000000a260a722b */ /* 0x000fe20000000020 */
[----:B------:R-:W-:-:S09]  /*0dd0*/  MOV R12, RZ ;  /* 0x000000ff000c7202 */ /* 0x000fd20000000f00 */
[C---:B------:R-:W-:Y:S02]  /*0de0*/  FSETP.NEU.AND P0, PT, R11.reuse, RZ, PT ;  /* 0x000000ff0b00720b */ /* 0x040fe40003f0d000 */
[----:B------:R-:W-:-:S04]  /*0df0*/  LOP3.LUT R7, R11, 0x80000000, R9, 0x48, !PT ;  /* 0x800000000b077812 */ /* 0x000fc800078e4809 */
[----:B------:R-:W-:-:S07]  /*0e00*/  LOP3.LUT R13, R7, R13, RZ, 0xfc, !PT ;  /* 0x0000000d070d7212 */ /* 0x000fce00078efcff */
[----:B------:R-:W-:Y:S05]  /*0e10*/  @!P0 BRA `(.L_x_13) ;  /* 0x00000000007c8947 */ /* 0x000fea0003800000 */
[----:B------:R-:W-:Y:S01]  /*0e20*/  IMAD.MOV R9, RZ, RZ, -R5 ;  /* 0x000000ffff097224 */ /* 0x000fe200078e0a05 */
[----:B------:R-:W-:Y:S01]  /*0e30*/  DMUL.RP R12, R38, R12 ;  /* 0x0000000c260c7228 */ /* 0x000fe20000008000 */
[----:B------:R-:W-:Y:S01]  /*0e40*/  IMAD.MOV.U32 R8, RZ, RZ, RZ ;  /* 0x000000ffff087224 */ /* 0x000fe200078e00ff */
[----:B------:R-:W-:-:S05]  /*0e50*/  IADD3 R5, PT, PT, -R5, -0x43300000, RZ ;  /* 0xbcd0000005057810 */ /* 0x000fca0007ffe1ff */
[----:B------:R-:W-:-:S03]  /*0e60*/  DFMA R8, R34, -R8, R38 ;  /* 0x800000082208722b */ /* 0x000fc60000000026 */
[----:B------:R-:W-:-:S07]  /*0e70*/  LOP3.LUT R7, R13, R7, RZ, 0x3c, !PT ;  /* 0x000000070d077212 */ /* 0x000fce00078e3cff */
[----:B------:R-:W-:-:S04]  /*0e80*/  FSETP.NEU.AND P0, PT, |R9|, R5, PT ;  /* 0x000000050900720b */ /* 0x000fc80003f0d200 */
[----:B------:R-:W-:Y:S02]  /*0e90*/  FSEL R34, R12, R34, !P0 ;  /* 0x000000220c227208 */ /* 0x000fe40004000000 */
[----:B------:R-:W-:Y:S01]  /*0ea0*/  FSEL R35, R7, R35, !P0 ;  /* 0x0000002307237208 */ /* 0x000fe20004000000 */
[----:B------:R-:W-:Y:S06]  /*0eb0*/  BRA `(.L_x_13) ;  /* 0x0000000000547947 */ /* 0x000fec0003800000 */
.L_x_12:
[----:B------:R-:W-:-:S14]  /*0ec0*/  DSETP.NAN.AND P0, PT, R12, R12, PT ;  /* 0x0000000c0c00722a */ /* 0x000fdc0003f08000 */
[----:B------:R-:W-:Y:S05]  /*0ed0*/  @P0 BRA `(.L_x_14) ;  /* 0x0000000000440947 */ /* 0x000fea0003800000 */
[----:B------:R-:W-:-:S14]  /*0ee0*/  DSETP.NAN.AND P0, PT, R8, R8, PT ;  /* 0x000000080800722a */ /* 0x000fdc0003f08000 */
[----:B------:R-:W-:Y:S05]  /*0ef0*/  @P0 BRA `(.L_x_15) ;  /* 0x0000000000300947 */ /* 0x000fea0003800000 */
[----:B------:R-:W-:Y:S01]  /*0f00*/  ISETP.NE.AND P0, PT, R36, R40, PT ;  /* 0x000000282400720c */ /* 0x000fe20003f05270 */
[----:B------:R-:W-:Y:S01]  /*0f10*/  IMAD.MOV.U32 R34, RZ, RZ, 0x0 ;  /* 0x00000000ff227424 */ /* 0x000fe200078e00ff */
[----:B------:R-:W-:-:S11]  /*0f20*/  MOV R35, 0xfff80000 ;  /* 0xfff8000000237802 */ /* 0x000fd60000000f00 */
[----:B------:R-:W-:Y:S05]  /*0f30*/  @!P0 BRA `(.L_x_13) ;  /* 0x0000000000348947 */ /* 0x000fea0003800000 */
[----:B------:R-:W-:Y:S02]  /*0f40*/  ISETP.NE.AND P0, PT, R36, 0x7ff00000, PT ;  /* 0x7ff000002400780c */ /* 0x000fe40003f05270 */
[----:B------:R-:W-:Y:S02]  /*0f50*/  LOP3.LUT R35, R13, 0x80000000, R9, 0x48, !PT ;  /* 0x800000000d237812 */ /* 0x000fe400078e4809 */
[----:B------:R-:W-:-:S13]  /*0f60*/  ISETP.EQ.OR P0, PT, R40, RZ, !P0 ;  /* 0x000000ff2800720c */ /* 0x000fda0004702670 */
[----:B------:R-:W-:Y:S01]  /*0f70*/  @P0 LOP3.LUT R5, R35, 0x7ff00000, RZ, 0xfc, !PT ;  /* 0x7ff0000023050812 */ /* 0x000fe200078efcff */
[----:B------:R-:W-:Y:S02]  /*0f80*/  @!P0 IMAD.MOV.U32 R34, RZ, RZ, RZ ;  /* 0x000000ffff228224 */ /* 0x000fe400078e00ff */
[----:B------:R-:W-:Y:S02]  /*0f90*/  @P0 IMAD.MOV.U32 R34, RZ, RZ, RZ ;  /* 0x000000ffff220224 */ /* 0x000fe400078e00ff */
[----:B------:R-:W-:Y:S01]  /*0fa0*/  @P0 IMAD.MOV.U32 R35, RZ, RZ, R5 ;  /* 0x000000ffff230224 */ /* 0x000fe200078e0005 */
[----:B------:R-:W-:Y:S06]  /*0fb0*/  BRA `(.L_x_13) ;  /* 0x0000000000147947 */ /* 0x000fec0003800000 */
.L_x_15:
[----:B------:R-:W-:Y:S02]  /*0fc0*/  LOP3.LUT R35, R9, 0x80000, RZ, 0xfc, !PT ;  /* 0x0008000009237812 */ /* 0x000fe400078efcff */
[----:B------:R-:W-:Y:S01]  /*0fd0*/  MOV R34, R8 ;  /* 0x0000000800227202 */ /* 0x000fe20000000f00 */
[----:B------:R-:W-:Y:S06]  /*0fe0*/  BRA `(.L_x_13) ;  /* 0x0000000000087947 */ /* 0x000fec0003800000 */
.L_x_14:
[----:B------:R-:W-:Y:S01]  /*0ff0*/  LOP3.LUT R35, R13, 0x80000, RZ, 0xfc, !PT ;  /* 0x000800000d237812 */ /* 0x000fe200078efcff */
[----:B------:R-:W-:-:S07]  /*1000*/  IMAD.MOV.U32 R34, RZ, RZ, R12 ;  /* 0x000000ffff227224 */ /* 0x000fce00078e000c */
.L_x_13:
[----:B------:R-:W-:Y:S05]  /*1010*/  BSYNC.RECONVERGENT B2 ;  /* 0x0000000000027941 */ /* 0x000fea0003800200 */
.L_x_11:
[----:B------:R-:W-:-:S04]  /*1020*/  IMAD.MOV.U32 R7, RZ, RZ, 0x0 ;  /* 0x00000000ff077424 */ /* 0x000fc800078e00ff */
[----:B------:R-:W-:Y:S05]  /*1030*/  RET.REL.NODEC R6 `(_Z4bakePP6MinuteiiS1_Pi) ;  /* 0xffffffec06f07950 */ /* 0x000fea0003c3ffff */
.L_x_16:
[----:B------:R-:W-:-:S00]  /*1040*/  BRA `(.L_x_16) ;  /* 0xfffffffc00fc7947 */ /* 0x000fc0000383ffff */
[----:B------:R-:W-:-:S00]  /*1050*/  NOP ;  /* 0x0000000000007918 */ /* 0x000fc00000000000 */
        /* <DEDUP_REMOVED lines=10> */
.L_x_17:


//--------------------- .nv.shared.reserved.0     --------------------------
	.section	.nv.shared.reserved.0,"aw",@nobits
	.weak		__nv_reservedSMEM_offset_0_alias
	.size		__nv_reservedSMEM_offset_0_alias, 0, 64
	.other		__nv_reservedSMEM_offset_0_alias,@"STO_CUDA_RESERVED_SHARED STV_DEFAULT"
__nv_reservedSMEM_offset_0_alias:
	.zero		0
	.zero		64


//--------------------- .nv.constant0._Z4bakePP6MinuteiiS1_Pi --------------------------
	.section	.nv.constant0._Z4bakePP6MinuteiiS1_Pi,"a",@progbits
	.sectionflags	@""
	.align	4
.nv.constant0._Z4bakePP6MinuteiiS1_Pi:
	.zero		928


//--------------------- SYMBOLS --------------------------

	.type		.nv.reservedSmem.offset0,@object
	.size		.nv.reservedSmem.offset0,0x4
